//
// Generated by NVIDIA NVVM Compiler
//
// Compiler Build ID: CL-36424714
// Cuda compilation tools, release 13.0, V13.0.88
// Based on NVVM 20.0.0
//

.version 9.0
.target sm_100
.address_size 64

	// .globl	_Z9reduce_v3PdS_
// _ZZ9reduce_v3PdS_E11shared_data has been demoted

.visible .entry _Z9reduce_v3PdS_(
	.param .u64 .ptr .align 1 _Z9reduce_v3PdS__param_0,
	.param .u64 .ptr .align 1 _Z9reduce_v3PdS__param_1
)
{
	.reg .pred 	%p<16>;
	.reg .b32 	%r<36>;
	.reg .b64 	%rd<11>;
	.reg .b64 	%fd<20>;
	// demoted variable
	.shared .align 8 .b8 _ZZ9reduce_v3PdS_E11shared_data[8192];
	ld.param.u64 	%rd2, [_Z9reduce_v3PdS__param_0];
	ld.param.u64 	%rd1, [_Z9reduce_v3PdS__param_1];
	cvta.to.global.u64 	%rd3, %rd2;
	mov.u32 	%r1, %tid.x;
	mov.u32 	%r2, %ctaid.x;
	mov.u32 	%r35, %ntid.x;
	mul.lo.s32 	%r7, %r35, %r2;
	shl.b32 	%r8, %r7, 1;
	add.s32 	%r9, %r8, %r1;
	mul.wide.s32 	%rd4, %r9, 8;
	add.s64 	%rd5, %rd3, %rd4;
	ld.global.f64 	%fd2, [%rd5];
	add.s32 	%r10, %r9, %r35;
	mul.wide.u32 	%rd6, %r10, 8;
	add.s64 	%rd7, %rd3, %rd6;
	ld.global.f64 	%fd3, [%rd7];
	add.f64 	%fd4, %fd2, %fd3;
	shl.b32 	%r11, %r1, 3;
	mov.u32 	%r12, _ZZ9reduce_v3PdS_E11shared_data;
	add.s32 	%r4, %r12, %r11;
	st.shared.f64 	[%r4], %fd4;
	bar.sync 	0;
	setp.lt.u32 	%p1, %r35, 66;
	@%p1 bra 	$L__BB0_4;
$L__BB0_1:
	shr.u32 	%r6, %r35, 1;
	setp.ge.u32 	%p2, %r1, %r6;
	@%p2 bra 	$L__BB0_3;
	shl.b32 	%r13, %r6, 3;
	add.s32 	%r14, %r4, %r13;
	ld.shared.f64 	%fd5, [%r14];
	ld.shared.f64 	%fd6, [%r4];
	add.f64 	%fd7, %fd5, %fd6;
	st.shared.f64 	[%r4], %fd7;
$L__BB0_3:
	bar.sync 	0;
	setp.gt.u32 	%p3, %r35, 131;
	mov.u32 	%r35, %r6;
	@%p3 bra 	$L__BB0_1;
$L__BB0_4:
	setp.gt.u32 	%p4, %r1, 31;
	@%p4 bra 	$L__BB0_7;
	ld.shared.f64 	%fd18, [%r4];
	ld.shared.f64 	%fd19, [%r4+256];
	add.f64 	%fd8, %fd18, %fd19;
	// begin inline asm
	mov.b64 {%r15,%r16}, %fd8;
	// end inline asm
	shfl.sync.down.b32	%r18|%p5, %r16, 16, 31, -1;
	shfl.sync.down.b32	%r17|%p6, %r15, 16, 31, -1;
	// begin inline asm
	mov.b64 %fd9, {%r17,%r18};
	// end inline asm
	add.f64 	%fd10, %fd8, %fd9;
	// begin inline asm
	mov.b64 {%r19,%r20}, %fd10;
	// end inline asm
	shfl.sync.down.b32	%r22|%p7, %r20, 8, 31, -1;
	shfl.sync.down.b32	%r21|%p8, %r19, 8, 31, -1;
	// begin inline asm
	mov.b64 %fd11, {%r21,%r22};
	// end inline asm
	add.f64 	%fd12, %fd10, %fd11;
	// begin inline asm
	mov.b64 {%r23,%r24}, %fd12;
	// end inline asm
	shfl.sync.down.b32	%r26|%p9, %r24, 4, 31, -1;
	shfl.sync.down.b32	%r25|%p10, %r23, 4, 31, -1;
	// begin inline asm
	mov.b64 %fd13, {%r25,%r26};
	// end inline asm
	add.f64 	%fd14, %fd12, %fd13;
	// begin inline asm
	mov.b64 {%r27,%r28}, %fd14;
	// end inline asm
	shfl.sync.down.b32	%r30|%p11, %r28, 2, 31, -1;
	shfl.sync.down.b32	%r29|%p12, %r27, 2, 31, -1;
	// begin inline asm
	mov.b64 %fd15, {%r29,%r30};
	// end inline asm
	add.f64 	%fd16, %fd14, %fd15;
	// begin inline asm
	mov.b64 {%r31,%r32}, %fd16;
	// end inline asm
	shfl.sync.down.b32	%r34|%p13, %r32, 1, 31, -1;
	shfl.sync.down.b32	%r33|%p14, %r31, 1, 31, -1;
	// begin inline asm
	mov.b64 %fd17, {%r33,%r34};
	// end inline asm
	add.f64 	%fd1, %fd16, %fd17;
	setp.ne.s32 	%p15, %r1, 0;
	@%p15 bra 	$L__BB0_7;
	st.shared.f64 	[_ZZ9reduce_v3PdS_E11shared_data], %fd1;
	cvta.to.global.u64 	%rd8, %rd1;
	mul.wide.u32 	%rd9, %r2, 8;
	add.s64 	%rd10, %rd8, %rd9;
	st.global.f64 	[%rd10], %fd1;
$L__BB0_7:
	ret;

}


// ===== COMPILED SASS (sm_100) =====

	.target	sm_100

	.elftype	@"ET_EXEC"


//--------------------- .note.nv.tkinfo           --------------------------
	.section	.note.nv.tkinfo,"",@"SHT_NOTE"
	.sectionflags	@"SHF_NOTE_NV_TKINFO"
	.tkinfo
        /*0018*/ 	.word	0x00000002
        /*0030*/ 	.string	""
        /*0030*/ 	.string	"ptxas"
        /*0030*/ 	.string	"Cuda compilation tools, release 13.0, V13.0.88"
        /*0030*/ 	.string	"Build cuda_13.0.r13.0/compiler.36424714_0"
        /*0030*/ 	.string	"-arch sm_100 -m 64 "



//--------------------- .note.nv.cuinfo           --------------------------
	.section	.note.nv.cuinfo,"",@"SHT_NOTE"
	.sectionflags	@"SHF_NOTE_NV_CUINFO"
        /*0018*/ 	.short	0x0002
        /*001a*/ 	.short	0x0064
        /*001c*/ 	.short	0x0082
	.zero		2


//--------------------- .nv.info                  --------------------------
	.section	.nv.info,"",@"SHT_CUDA_INFO"
	.align	4


	//----- nvinfo : EIATTR_REGCOUNT
	.align		4
        /*0000*/ 	.byte	0x04, 0x2f
        /*0002*/ 	.short	(.L_1 - .L_0)
	.align		4
.L_0:
        /*0004*/ 	.word	index@(_Z9reduce_v3PdS_)
        /*0008*/ 	.word	0x00000010


	//----- nvinfo : EIATTR_FRAME_SIZE
	.align		4
.L_1:
        /*000c*/ 	.byte	0x04, 0x11
        /*000e*/ 	.short	(.L_3 - .L_2)
	.align		4
.L_2:
        /*0010*/ 	.word	index@(_Z9reduce_v3PdS_)
        /*0014*/ 	.word	0x00000000


	//----- nvinfo : EIATTR_MIN_STACK_SIZE
	.align		4
.L_3:
        /*0018*/ 	.byte	0x04, 0x12
        /*001a*/ 	.short	(.L_5 - .L_4)
	.align		4
.L_4:
        /*001c*/ 	.word	index@(_Z9reduce_v3PdS_)
        /*0020*/ 	.word	0x00000000
.L_5:


//--------------------- .nv.compat                --------------------------
	.section	.nv.compat,"",@"SHT_CUDA_COMPAT_INFO"
	.align	4
        /*0000*/ 	.byte	0x02, 0x09, 0x00, 0x00, 0x02, 0x02, 0x01, 0x00, 0x02, 0x05, 0x05, 0x00, 0x03, 0x07, 0x01, 0x01
        /*0010*/ 	.byte	0x02, 0x03, 0x00, 0x00, 0x02, 0x06, 0x01, 0x00, 0x04, 0x0b, 0x08, 0x00, 0x01, 0x00, 0x00, 0x00
        /*0020*/ 	.byte	0x00, 0x00, 0x00, 0x00


//--------------------- .nv.info._Z9reduce_v3PdS_ --------------------------
	.section	.nv.info._Z9reduce_v3PdS_,"",@"SHT_CUDA_INFO"
	.sectionflags	@""
	.align	4


	//----- nvinfo : EIATTR_CUDA_API_VERSION
	.align		4
        /*0000*/ 	.byte	0x04, 0x37
        /*0002*/ 	.short	(.L_7 - .L_6)
.L_6:
        /*0004*/ 	.word	0x00000082


	//----- nvinfo : EIATTR_KPARAM_INFO
	.align		4
.L_7:
        /*0008*/ 	.byte	0x04, 0x17
        /*000a*/ 	.short	(.L_9 - .L_8)
.L_8:
        /*000c*/ 	.word	0x00000000
        /*0010*/ 	.short	0x0001
        /*0012*/ 	.short	0x0008
        /*0014*/ 	.byte	0x00, 0xf5, 0x21, 0x00


	//----- nvinfo : EIATTR_KPARAM_INFO
	.align		4
.L_9:
        /*0018*/ 	.byte	0x04, 0x17
        /*001a*/ 	.short	(.L_11 - .L_10)
.L_10:
        /*001c*/ 	.word	0x00000000
        /*0020*/ 	.short	0x0000
        /*0022*/ 	.short	0x0000
        /*0024*/ 	.byte	0x00, 0xf5, 0x21, 0x00


	//----- nvinfo : EIATTR_SPARSE_MMA_MASK
	.align		4
.L_11:
        /*0028*/ 	.byte	0x03, 0x50
        /*002a*/ 	.short	0x0000


	//----- nvinfo : EIATTR_MAXREG_COUNT
	.align		4
        /*002c*/ 	.byte	0x03, 0x1b
        /*002e*/ 	.short	0x00ff


	//----- nvinfo : EIATTR_NUM_BARRIERS
	.align		4
        /*0030*/ 	.byte	0x02, 0x4c
        /*0032*/ 	.byte	0x01
	.zero		1


	//----- nvinfo : EIATTR_MERCURY_ISA_VERSION
	.align		4
        /*0034*/ 	.byte	0x03, 0x5f
        /*0036*/ 	.short	0x0101


	//----- nvinfo : EIATTR_COOP_GROUP_MASK_REGIDS
	.align		4
        /*0038*/ 	.byte	0x04, 0x29
        /*003a*/ 	.short	(.L_13 - .L_12)


	//   ....[0]....
.L_12:
        /*003c*/ 	.word	0xffffffff


	//   ....[1]....
        /*0040*/ 	.word	0xffffffff


	//   ....[2]....
        /*0044*/ 	.word	0xffffffff


	//   ....[3]....
        /*0048*/ 	.word	0xffffffff


	//   ....[4]....
        /*004c*/ 	.word	0xffffffff


	//   ....[5]....
        /*0050*/ 	.word	0xffffffff


	//   ....[6]....
        /*0054*/ 	.word	0xffffffff


	//   ....[7]....
        /*0058*/ 	.word	0xffffffff


	//   ....[8]....
        /*005c*/ 	.word	0xffffffff


	//   ....[9]....
        /*0060*/ 	.word	0xffffffff


	//----- nvinfo : EIATTR_COOP_GROUP_INSTR_OFFSETS
	.align		4
.L_13:
        /*0064*/ 	.byte	0x04, 0x28
        /*0066*/ 	.short	(.L_15 - .L_14)


	//   ....[0]....
.L_14:
        /*0068*/ 	.word	0x00000280


	//   ....[1]....
        /*006c*/ 	.word	0x00000290


	//   ....[2]....
        /*0070*/ 	.word	0x000002b0


	//   ....[3]....
        /*0074*/ 	.word	0x000002c0


	//   ....[4]....
        /*0078*/ 	.word	0x000002e0


	//   ....[5]....
        /*007c*/ 	.word	0x000002f0


	//   ....[6]....
        /*0080*/ 	.word	0x00000310


	//   ....[7]....
        /*0084*/ 	.word	0x00000320


	//   ....[8]....
        /*0088*/ 	.word	0x00000340


	//   ....[9]....
        /*008c*/ 	.word	0x00000350


	//----- nvinfo : EIATTR_VRC_CTA_INIT_COUNT
	.align		4
.L_15:
        /*0090*/ 	.byte	0x02, 0x4a
	.zero		1
	.zero		1


	//----- nvinfo : EIATTR_EXIT_INSTR_OFFSETS
	.align		4
        /*0094*/ 	.byte	0x04, 0x1c
        /*0096*/ 	.short	(.L_17 - .L_16)


	//   ....[0]....
.L_16:
        /*0098*/ 	.word	0x00000230


	//   ....[1]....
        /*009c*/ 	.word	0x00000360


	//   ....[2]....
        /*00a0*/ 	.word	0x000003f0


	//----- nvinfo : EIATTR_CBANK_PARAM_SIZE
	.align		4
.L_17:
        /*00a4*/ 	.byte	0x03, 0x19
        /*00a6*/ 	.short	0x0010


	//----- nvinfo : EIATTR_PARAM_CBANK
	.align		4
        /*00a8*/ 	.byte	0x04, 0x0a
        /*00aa*/ 	.short	(.L_19 - .L_18)
	.align		4
.L_18:
        /*00ac*/ 	.word	index@(.nv.constant0._Z9reduce_v3PdS_)
        /*00b0*/ 	.short	0x0380
        /*00b2*/ 	.short	0x0010


	//----- nvinfo : EIATTR_SW_WAR
	.align		4
.L_19:
        /*00b4*/ 	.byte	0x04, 0x36
        /*00b6*/ 	.short	(.L_21 - .L_20)
.L_20:
        /*00b8*/ 	.word	0x00000008
.L_21:


//--------------------- .nv.callgraph             --------------------------
	.section	.nv.callgraph,"",@"SHT_CUDA_CALLGRAPH"
	.align	4
	.sectionentsize	8
	.align		4
        /*0000*/ 	.word	0x00000000
	.align		4
        /*0004*/ 	.word	0xffffffff
	.align		4
        /*0008*/ 	.word	0x00000000
	.align		4
        /*000c*/ 	.word	0xfffffffe
	.align		4
        /*0010*/ 	.word	0x00000000
	.align		4
        /*0014*/ 	.word	0xfffffffd
	.align		4
        /*0018*/ 	.word	0x00000000
	.align		4
        /*001c*/ 	.word	0xfffffffc


//--------------------- .text._Z9reduce_v3PdS_    --------------------------
	.section	.text._Z9reduce_v3PdS_,"ax",@progbits
	.align	128
        .global         _Z9reduce_v3PdS_
        .type           _Z9reduce_v3PdS_,@function
        .size           _Z9reduce_v3PdS_,(.L_x_3 - _Z9reduce_v3PdS_)
        .other          _Z9reduce_v3PdS_,@"STO_CUDA_ENTRY STV_DEFAULT"
_Z9reduce_v3PdS_:
.text._Z9reduce_v3PdS_:
[----:B------:R-:W-:Y:S01]  /*0000*/  LDC R1, c[0x0][0x37c] ;  /* 0x0000df00ff017b82 */ /* 0x000fe20000000800 */
[----:B------:R-:W0:Y:S01]  /*0010*/  S2R R0, SR_CTAID.X ;  /* 0x0000000000007919 */ /* 0x000e220000002500 */
[----:B------:R-:W0:Y:S06]  /*0020*/  LDCU UR8, c[0x0][0x360] ;  /* 0x00006c00ff0877ac */ /* 0x000e2c0008000800 */
[----:B------:R-:W1:Y:S01]  /*0030*/  LDC.64 R6, c[0x0][0x380] ;  /* 0x0000e000ff067b82 */ /* 0x000e620000000a00 */
[----:B------:R-:W2:Y:S01]  /*0040*/  S2R R2, SR_TID.X ;  /* 0x0000000000027919 */ /* 0x000ea20000002100 */
[----:B------:R-:W3:Y:S01]  /*0050*/  LDCU.64 UR6, c[0x0][0x358] ;  /* 0x00006b00ff0677ac */ /* 0x000ee20008000a00 */
[----:B0-----:R-:W-:-:S04]  /*0060*/  IMAD R3, R0, UR8, RZ ;  /* 0x0000000800037c24 */ /* 0x001fc8000f8e02ff */
[----:B--2---:R-:W-:-:S04]  /*0070*/  IMAD R3, R3, 0x2, R2 ;  /* 0x0000000203037824 */ /* 0x004fc800078e0202 */
[C---:B-1----:R-:W-:Y:S01]  /*0080*/  IMAD.WIDE R4, R3.reuse, 0x8, R6 ;  /* 0x0000000803047825 */ /* 0x042fe200078e0206 */
[----:B------:R-:W-:-:S05]  /*0090*/  IADD3 R9, PT, PT, R3, UR8, RZ ;  /* 0x0000000803097c10 */ /* 0x000fca000fffe0ff */
[----:B------:R-:W-:Y:S01]  /*00a0*/  IMAD.WIDE.U32 R6, R9, 0x8, R6 ;  /* 0x0000000809067825 */ /* 0x000fe200078e0006 */
[----:B---3--:R-:W2:Y:S05]  /*00b0*/  LDG.E.64 R4, desc[UR6][R4.64] ;  /* 0x0000000604047981 */ /* 0x008eaa000c1e1b00 */
[----:B------:R-:W2:Y:S01]  /*00c0*/  LDG.E.64 R6, desc[UR6][R6.64] ;  /* 0x0000000606067981 */ /* 0x000ea2000c1e1b00 */
[----:B------:R-:W0:Y:S01]  /*00d0*/  S2UR UR5, SR_CgaCtaId ;  /* 0x00000000000579c3 */ /* 0x000e220000008800 */
[----:B------:R-:W-:Y:S01]  /*00e0*/  UMOV UR4, 0x400 ;  /* 0x0000040000047882 */ /* 0x000fe20000000000 */
[----:B------:R-:W-:Y:S01]  /*00f0*/  UISETP.GE.U32.AND UP0, UPT, UR8, 0x42, UPT ;  /* 0x000000420800788c */ /* 0x000fe2000bf06070 */
[----:B------:R-:W-:Y:S01]  /*0100*/  ISETP.GT.U32.AND P0, PT, R2, 0x1f, PT ;  /* 0x0000001f0200780c */ /* 0x000fe20003f04070 */
[----:B0-----:R-:W-:-:S06]  /*0110*/  ULEA UR4, UR5, UR4, 0x18 ;  /* 0x0000000405047291 */ /* 0x001fcc000f8ec0ff */
[----:B------:R-:W-:Y:S01]  /*0120*/  LEA R3, R2, UR4, 0x3 ;  /* 0x0000000402037c11 */ /* 0x000fe2000f8e18ff */
[----:B--2---:R-:W-:-:S07]  /*0130*/  DADD R8, R4, R6 ;  /* 0x0000000004087229 */ /* 0x004fce0000000006 */
[----:B------:R0:W-:Y:S01]  /*0140*/  STS.64 [R3], R8 ;  /* 0x0000000803007388 */ /* 0x0001e20000000a00 */
[----:B------:R-:W-:Y:S06]  /*0150*/  BAR.SYNC.DEFER_BLOCKING 0x0 ;  /* 0x0000000000007b1d */ /* 0x000fec0000010000 */
[----:B------:R-:W-:Y:S05]  /*0160*/  BRA.U !UP0, `(.L_x_0) ;  /* 0x0000000108307547 */ /* 0x000fea000b800000 */
[----:B0-----:R-:W-:-:S07]  /*0170*/  IMAD.U32 R8, RZ, RZ, UR8 ;  /* 0x00000008ff087e24 */ /* 0x001fce000f8e00ff */
.L_x_1:
[----:B------:R-:W-:-:S04]  /*0180*/  SHF.R.U32.HI R10, RZ, 0x1, R8 ;  /* 0x00000001ff0a7819 */ /* 0x000fc80000011608 */
[----:B------:R-:W-:-:S13]  /*0190*/  ISETP.GE.U32.AND P1, PT, R2, R10, PT ;  /* 0x0000000a0200720c */ /* 0x000fda0003f26070 */
[----:B------:R-:W-:Y:S01]  /*01a0*/  @!P1 LEA R9, R10, R3, 0x3 ;  /* 0x000000030a099211 */ /* 0x000fe200078e18ff */
[----:B------:R-:W-:Y:S04]  /*01b0*/  @!P1 LDS.64 R6, [R3] ;  /* 0x0000000003069984 */ /* 0x000fe80000000a00 */
[----:B------:R-:W0:Y:S02]  /*01c0*/  @!P1 LDS.64 R4, [R9] ;  /* 0x0000000009049984 */ /* 0x000e240000000a00 */
[----:B0-----:R-:W-:-:S07]  /*01d0*/  @!P1 DADD R4, R4, R6 ;  /* 0x0000000004049229 */ /* 0x001fce0000000006 */
[----:B------:R1:W-:Y:S01]  /*01e0*/  @!P1 STS.64 [R3], R4 ;  /* 0x0000000403009388 */ /* 0x0003e20000000a00 */
[----:B------:R-:W-:Y:S01]  /*01f0*/  BAR.SYNC.DEFER_BLOCKING 0x0 ;  /* 0x0000000000007b1d */ /* 0x000fe20000010000 */
[----:B------:R-:W-:Y:S01]  /*0200*/  ISETP.GT.U32.AND P1, PT, R8, 0x83, PT ;  /* 0x000000830800780c */ /* 0x000fe20003f24070 */
[----:B------:R-:W-:-:S12]  /*0210*/  IMAD.MOV.U32 R8, RZ, RZ, R10 ;  /* 0x000000ffff087224 */ /* 0x000fd800078e000a */
[----:B-1----:R-:W-:Y:S05]  /*0220*/  @P1 BRA `(.L_x_1) ;  /* 0xfffffffc00d41947 */ /* 0x002fea000383ffff */
.L_x_0:
[----:B------:R-:W-:Y:S05]  /*0230*/  @P0 EXIT ;  /* 0x000000000000094d */ /* 0x000fea0003800000 */
[----:B------:R-:W-:Y:S01]  /*0240*/  LDS.64 R4, [R3] ;  /* 0x0000000003047984 */ /* 0x000fe20000000a00 */
[----:B------:R-:W-:-:S03]  /*0250*/  ISETP.NE.AND P0, PT, R2, RZ, PT ;  /* 0x000000ff0200720c */ /* 0x000fc60003f05270 */
[----:B------:R-:W1:Y:S02]  /*0260*/  LDS.64 R6, [R3+0x100] ;  /* 0x0001000003067984 */ /* 0x000e640000000a00 */
[----:B-1----:R-:W-:-:S07]  /*0270*/  DADD R4, R4, R6 ;  /* 0x0000000004047229 */ /* 0x002fce0000000006 */
[----:B------:R-:W-:Y:S04]  /*0280*/  SHFL.DOWN PT, R7, R5, 0x10, 0x1f ;  /* 0x0a001f0005077f89 */ /* 0x000fe800000e0000 */
[----:B------:R-:W1:Y:S02]  /*0290*/  SHFL.DOWN PT, R6, R4, 0x10, 0x1f ;  /* 0x0a001f0004067f89 */ /* 0x000e6400000e0000 */
[----:B-1----:R-:W-:-:S07]  /*02a0*/  DADD R6, R4, R6 ;  /* 0x0000000004067229 */ /* 0x002fce0000000006 */
[----:B0-----:R-:W-:Y:S04]  /*02b0*/  SHFL.DOWN PT, R9, R7, 0x8, 0x1f ;  /* 0x09001f0007097f89 */ /* 0x001fe800000e0000 */
[----:B------:R-:W0:Y:S02]  /*02c0*/  SHFL.DOWN PT, R8, R6, 0x8, 0x1f ;  /* 0x09001f0006087f89 */ /* 0x000e2400000e0000 */
[----:B0-----:R-:W-:-:S07]  /*02d0*/  DADD R8, R6, R8 ;  /* 0x0000000006087229 */ /* 0x001fce0000000008 */
[----:B------:R-:W-:Y:S04]  /*02e0*/  SHFL.DOWN PT, R11, R9, 0x4, 0x1f ;  /* 0x08801f00090b7f89 */ /* 0x000fe800000e0000 */
[----:B------:R-:W0:Y:S02]  /*02f0*/  SHFL.DOWN PT, R10, R8, 0x4, 0x1f ;  /* 0x08801f00080a7f89 */ /* 0x000e2400000e0000 */
[----:B0-----:R-:W-:-:S07]  /*0300*/  DADD R10, R8, R10 ;  /* 0x00000000080a7229 */ /* 0x001fce000000000a */
[----:B------:R-:W-:Y:S04]  /*0310*/  SHFL.DOWN PT, R13, R11, 0x2, 0x1f ;  /* 0x08401f000b0d7f89 */ /* 0x000fe800000e0000 */
[----:B------:R-:W0:Y:S02]  /*0320*/  SHFL.DOWN PT, R12, R10, 0x2, 0x1f ;  /* 0x08401f000a0c7f89 */ /* 0x000e2400000e0000 */
[----:B0-----:R-:W-:-:S07]  /*0330*/  DADD R12, R10, R12 ;  /* 0x000000000a0c7229 */ /* 0x001fce000000000c */
[----:B------:R0:W1:Y:S04]  /*0340*/  SHFL.DOWN PT, R3, R13, 0x1, 0x1f ;  /* 0x08201f000d037f89 */ /* 0x00006800000e0000 */
[----:B------:R0:W2:Y:S01]  /*0350*/  SHFL.DOWN PT, R2, R12, 0x1, 0x1f ;  /* 0x08201f000c027f89 */ /* 0x0000a200000e0000 */
[----:B------:R-:W-:Y:S05]  /*0360*/  @P0 EXIT ;  /* 0x000000000000094d */ /* 0x000fea0003800000 */
[----:B------:R-:W3:Y:S01]  /*0370*/  S2UR UR5, SR_CgaCtaId ;  /* 0x00000000000579c3 */ /* 0x000ee20000008800 */
[----:B------:R-:W-:Y:S01]  /*0380*/  UMOV UR4, 0x400 ;  /* 0x0000040000047882 */ /* 0x000fe20000000000 */
[----:B-12---:R-:W-:-:S06]  /*0390*/  DADD R2, R12, R2 ;  /* 0x000000000c027229 */ /* 0x006fcc0000000002 */
[----:B------:R-:W1:Y:S01]  /*03a0*/  LDC.64 R4, c[0x0][0x388] ;  /* 0x0000e200ff047b82 */ /* 0x000e620000000a00 */
[----:B---3--:R-:W-:Y:S01]  /*03b0*/  ULEA UR4, UR5, UR4, 0x18 ;  /* 0x0000000405047291 */ /* 0x008fe2000f8ec0ff */
[----:B-1----:R-:W-:-:S08]  /*03c0*/  IMAD.WIDE.U32 R4, R0, 0x8, R4 ;  /* 0x0000000800047825 */ /* 0x002fd000078e0004 */
[----:B------:R-:W-:Y:S04]  /*03d0*/  STS.64 [UR4], R2 ;  /* 0x00000002ff007988 */ /* 0x000fe80008000a04 */
[----:B------:R-:W-:Y:S01]  /*03e0*/  STG.E.64 desc[UR6][R4.64], R2 ;  /* 0x0000000204007986 */ /* 0x000fe2000c101b06 */
[----:B------:R-:W-:Y:S05]  /*03f0*/  EXIT ;  /* 0x000000000000794d */ /* 0x000fea0003800000 */
.L_x_2:
[----:B------:R-:W-:-:S00]  /*0400*/  BRA `(.L_x_2) ;  /* 0xfffffffc00fc7947 */ /* 0x000fc0000383ffff */
[----:B------:R-:W-:-:S00]  /*0410*/  NOP ;  /* 0x0000000000007918 */ /* 0x000fc00000000000 */
        /* <DEDUP_REMOVED lines=14> */
.L_x_3:


//--------------------- .nv.shared._Z9reduce_v3PdS_ --------------------------
	.section	.nv.shared._Z9reduce_v3PdS_,"aw",@nobits
	.sectionflags	@""
	.align	8
.nv.shared._Z9reduce_v3PdS_:
	.zero		9216


//--------------------- .nv.shared.reserved.0     --------------------------
	.section	.nv.shared.reserved.0,"aw",@nobits
	.weak		__nv_reservedSMEM_offset_0_alias
	.size		__nv_reservedSMEM_offset_0_alias, 0, 64
	.other		__nv_reservedSMEM_offset_0_alias,@"STO_CUDA_RESERVED_SHARED STV_DEFAULT"
__nv_reservedSMEM_offset_0_alias:
	.zero		0
	.zero		64


//--------------------- .nv.constant0._Z9reduce_v3PdS_ --------------------------
	.section	.nv.constant0._Z9reduce_v3PdS_,"a",@progbits
	.sectionflags	@""
	.align	4
.nv.constant0._Z9reduce_v3PdS_:
	.zero		912


//--------------------- SYMBOLS --------------------------

	.type		.nv.reservedSmem.offset0,@object
	.size		.nv.reservedSmem.offset0,0x4
	.type		.nv.reservedSmem.cap,@object
	.size		.nv.reservedSmem.cap,0x4
